//
// Generated by NVIDIA NVVM Compiler
//
// Compiler Build ID: CL-36424714
// Cuda compilation tools, release 13.0, V13.0.88
// Based on NVVM 20.0.0
//

.version 9.0
.target sm_100
.address_size 64

	// .globl	_Z10turnToGrayPhm

.visible .entry _Z10turnToGrayPhm(
	.param .u64 .ptr .align 1 _Z10turnToGrayPhm_param_0,
	.param .u64 _Z10turnToGrayPhm_param_1
)
{
	.reg .b16 	%rs<5>;
	.reg .b32 	%r<7>;
	.reg .b32 	%f<7>;
	.reg .b64 	%rd<5>;

	ld.param.u64 	%rd1, [_Z10turnToGrayPhm_param_0];
	ld.param.u32 	%r1, [_Z10turnToGrayPhm_param_1];
	cvta.to.global.u64 	%rd2, %rd1;
	mov.u32 	%r2, %tid.x;
	mov.u32 	%r3, %ctaid.x;
	mad.lo.s32 	%r4, %r3, %r1, %r2;
	mul.lo.s32 	%r5, %r4, 3;
	cvt.s64.s32 	%rd3, %r5;
	add.s64 	%rd4, %rd2, %rd3;
	ld.global.u8 	%rs1, [%rd4];
	cvt.rn.f32.u16 	%f1, %rs1;
	ld.global.u8 	%rs2, [%rd4+1];
	cvt.rn.f32.u16 	%f2, %rs2;
	mul.f32 	%f3, %f2, 0f3F1645A2;
	fma.rn.f32 	%f4, %f1, 0f3E1374BC, %f3;
	ld.global.u8 	%rs3, [%rd4+2];
	cvt.rn.f32.u16 	%f5, %rs3;
	fma.rn.f32 	%f6, %f5, 0f3E991687, %f4;
	cvt.rzi.u32.f32 	%r6, %f6;
	cvt.u16.u32 	%rs4, %r6;
	st.global.u8 	[%rd4], %rs4;
	st.global.u8 	[%rd4+1], %rs4;
	st.global.u8 	[%rd4+2], %rs4;
	ret;

}


// ===== COMPILED SASS (sm_100) =====

	.target	sm_100

	.elftype	@"ET_EXEC"


//--------------------- .note.nv.tkinfo           --------------------------
	.section	.note.nv.tkinfo,"",@"SHT_NOTE"
	.sectionflags	@"SHF_NOTE_NV_TKINFO"
	.tkinfo
        /*0018*/ 	.word	0x00000002
        /*0030*/ 	.string	""
        /*0030*/ 	.string	"ptxas"
        /*0030*/ 	.string	"Cuda compilation tools, release 13.0, V13.0.88"
        /*0030*/ 	.string	"Build cuda_13.0.r13.0/compiler.36424714_0"
        /*0030*/ 	.string	"-arch sm_100 -m 64 "



//--------------------- .note.nv.cuinfo           --------------------------
	.section	.note.nv.cuinfo,"",@"SHT_NOTE"
	.sectionflags	@"SHF_NOTE_NV_CUINFO"
        /*0018*/ 	.short	0x0002
        /*001a*/ 	.short	0x0064
        /*001c*/ 	.short	0x0082
	.zero		2


//--------------------- .nv.info                  --------------------------
	.section	.nv.info,"",@"SHT_CUDA_INFO"
	.align	4


	//----- nvinfo : EIATTR_REGCOUNT
	.align		4
        /*0000*/ 	.byte	0x04, 0x2f
        /*0002*/ 	.short	(.L_1 - .L_0)
	.align		4
.L_0:
        /*0004*/ 	.word	index@(_Z10turnToGrayPhm)
        /*0008*/ 	.word	0x0000000a


	//----- nvinfo : EIATTR_FRAME_SIZE
	.align		4
.L_1:
        /*000c*/ 	.byte	0x04, 0x11
        /*000e*/ 	.short	(.L_3 - .L_2)
	.align		4
.L_2:
        /*0010*/ 	.word	index@(_Z10turnToGrayPhm)
        /*0014*/ 	.word	0x00000000


	//----- nvinfo : EIATTR_MIN_STACK_SIZE
	.align		4
.L_3:
        /*0018*/ 	.byte	0x04, 0x12
        /*001a*/ 	.short	(.L_5 - .L_4)
	.align		4
.L_4:
        /*001c*/ 	.word	index@(_Z10turnToGrayPhm)
        /*0020*/ 	.word	0x00000000
.L_5:


//--------------------- .nv.compat                --------------------------
	.section	.nv.compat,"",@"SHT_CUDA_COMPAT_INFO"
	.align	4
        /*0000*/ 	.byte	0x02, 0x09, 0x00, 0x00, 0x02, 0x02, 0x01, 0x00, 0x02, 0x05, 0x05, 0x00, 0x03, 0x07, 0x01, 0x01
        /*0010*/ 	.byte	0x02, 0x03, 0x00, 0x00, 0x02, 0x06, 0x01, 0x00, 0x04, 0x0b, 0x08, 0x00, 0x09, 0x00, 0x00, 0x00
        /*0020*/ 	.byte	0x00, 0x00, 0x00, 0x00


//--------------------- .nv.info._Z10turnToGrayPhm --------------------------
	.section	.nv.info._Z10turnToGrayPhm,"",@"SHT_CUDA_INFO"
	.sectionflags	@""
	.align	4


	//----- nvinfo : EIATTR_CUDA_API_VERSION
	.align		4
        /*0000*/ 	.byte	0x04, 0x37
        /*0002*/ 	.short	(.L_7 - .L_6)
.L_6:
        /*0004*/ 	.word	0x00000082


	//----- nvinfo : EIATTR_KPARAM_INFO
	.align		4
.L_7:
        /*0008*/ 	.byte	0x04, 0x17
        /*000a*/ 	.short	(.L_9 - .L_8)
.L_8:
        /*000c*/ 	.word	0x00000000
        /*0010*/ 	.short	0x0001
        /*0012*/ 	.short	0x0008
        /*0014*/ 	.byte	0x00, 0xf0, 0x21, 0x00


	//----- nvinfo : EIATTR_KPARAM_INFO
	.align		4
.L_9:
        /*0018*/ 	.byte	0x04, 0x17
        /*001a*/ 	.short	(.L_11 - .L_10)
.L_10:
        /*001c*/ 	.word	0x00000000
        /*0020*/ 	.short	0x0000
        /*0022*/ 	.short	0x0000
        /*0024*/ 	.byte	0x00, 0xf5, 0x21, 0x00


	//----- nvinfo : EIATTR_SPARSE_MMA_MASK
	.align		4
.L_11:
        /*0028*/ 	.byte	0x03, 0x50
        /*002a*/ 	.short	0x0000


	//----- nvinfo : EIATTR_MAXREG_COUNT
	.align		4
        /*002c*/ 	.byte	0x03, 0x1b
        /*002e*/ 	.short	0x00ff


	//----- nvinfo : EIATTR_MERCURY_ISA_VERSION
	.align		4
        /*0030*/ 	.byte	0x03, 0x5f
        /*0032*/ 	.short	0x0101


	//----- nvinfo : EIATTR_VRC_CTA_INIT_COUNT
	.align		4
        /*0034*/ 	.byte	0x02, 0x4a
	.zero		1
	.zero		1


	//----- nvinfo : EIATTR_EXIT_INSTR_OFFSETS
	.align		4
        /*0038*/ 	.byte	0x04, 0x1c
        /*003a*/ 	.short	(.L_13 - .L_12)


	//   ....[0]....
.L_12:
        /*003c*/ 	.word	0x00000170


	//----- nvinfo : EIATTR_CBANK_PARAM_SIZE
	.align		4
.L_13:
        /*0040*/ 	.byte	0x03, 0x19
        /*0042*/ 	.short	0x0010


	//----- nvinfo : EIATTR_PARAM_CBANK
	.align		4
        /*0044*/ 	.byte	0x04, 0x0a
        /*0046*/ 	.short	(.L_15 - .L_14)
	.align		4
.L_14:
        /*0048*/ 	.word	index@(.nv.constant0._Z10turnToGrayPhm)
        /*004c*/ 	.short	0x0380
        /*004e*/ 	.short	0x0010


	//----- nvinfo : EIATTR_SW_WAR
	.align		4
.L_15:
        /*0050*/ 	.byte	0x04, 0x36
        /*0052*/ 	.short	(.L_17 - .L_16)
.L_16:
        /*0054*/ 	.word	0x00000008
.L_17:


//--------------------- .nv.callgraph             --------------------------
	.section	.nv.callgraph,"",@"SHT_CUDA_CALLGRAPH"
	.align	4
	.sectionentsize	8
	.align		4
        /*0000*/ 	.word	0x00000000
	.align		4
        /*0004*/ 	.word	0xffffffff
	.align		4
        /*0008*/ 	.word	0x00000000
	.align		4
        /*000c*/ 	.word	0xfffffffe
	.align		4
        /*0010*/ 	.word	0x00000000
	.align		4
        /*0014*/ 	.word	0xfffffffd
	.align		4
        /*0018*/ 	.word	0x00000000
	.align		4
        /*001c*/ 	.word	0xfffffffc


//--------------------- .text._Z10turnToGrayPhm   --------------------------
	.section	.text._Z10turnToGrayPhm,"ax",@progbits
	.align	128
        .global         _Z10turnToGrayPhm
        .type           _Z10turnToGrayPhm,@function
        .size           _Z10turnToGrayPhm,(.L_x_1 - _Z10turnToGrayPhm)
        .other          _Z10turnToGrayPhm,@"STO_CUDA_ENTRY STV_DEFAULT"
_Z10turnToGrayPhm:
.text._Z10turnToGrayPhm:
[----:B------:R-:W-:Y:S01]  /*0000*/  LDC R1, c[0x0][0x37c] ;  /* 0x0000df00ff017b82 */ /* 0x000fe20000000800 */
[----:B------:R-:W0:Y:S07]  /*0010*/  S2R R0, SR_TID.X ;  /* 0x0000000000007919 */ /* 0x000e2e0000002100 */
[----:B------:R-:W0:Y:S01]  /*0020*/  S2UR UR4, SR_CTAID.X ;  /* 0x00000000000479c3 */ /* 0x000e220000002500 */
[----:B------:R-:W1:Y:S07]  /*0030*/  LDCU.64 UR6, c[0x0][0x380] ;  /* 0x00007000ff0677ac */ /* 0x000e6e0008000a00 */
[----:B------:R-:W0:Y:S02]  /*0040*/  LDC R3, c[0x0][0x388] ;  /* 0x0000e200ff037b82 */ /* 0x000e240000000800 */
[----:B0-----:R-:W-:Y:S01]  /*0050*/  IMAD R0, R3, UR4, R0 ;  /* 0x0000000403007c24 */ /* 0x001fe2000f8e0200 */
[----:B------:R-:W0:Y:S03]  /*0060*/  LDCU.64 UR4, c[0x0][0x358] ;  /* 0x00006b00ff0477ac */ /* 0x000e260008000a00 */
[----:B------:R-:W-:-:S05]  /*0070*/  IMAD R0, R0, 0x3, RZ ;  /* 0x0000000300007824 */ /* 0x000fca00078e02ff */
[----:B-1----:R-:W-:-:S04]  /*0080*/  IADD3 R2, P0, PT, R0, UR6, RZ ;  /* 0x0000000600027c10 */ /* 0x002fc8000ff1e0ff */
[----:B------:R-:W-:-:S05]  /*0090*/  LEA.HI.X.SX32 R3, R0, UR7, 0x1, P0 ;  /* 0x0000000700037c11 */ /* 0x000fca00080f0eff */
[----:B0-----:R-:W2:Y:S04]  /*00a0*/  LDG.E.U8 R4, desc[UR4][R2.64+0x1] ;  /* 0x0000010402047981 */ /* 0x001ea8000c1e1100 */
[----:B------:R-:W3:Y:S04]  /*00b0*/  LDG.E.U8 R0, desc[UR4][R2.64] ;  /* 0x0000000402007981 */ /* 0x000ee8000c1e1100 */
[----:B------:R-:W4:Y:S01]  /*00c0*/  LDG.E.U8 R6, desc[UR4][R2.64+0x2] ;  /* 0x0000020402067981 */ /* 0x000f22000c1e1100 */
[----:B--2---:R-:W-:Y:S02]  /*00d0*/  I2FP.F32.U32 R4, R4 ;  /* 0x0000000400047245 */ /* 0x004fe40000201000 */
[----:B---3--:R-:W-:-:S03]  /*00e0*/  I2FP.F32.U32 R0, R0 ;  /* 0x0000000000007245 */ /* 0x008fc60000201000 */
[----:B------:R-:W-:Y:S01]  /*00f0*/  FMUL R5, R4, 0.58700001239776611328 ;  /* 0x3f1645a204057820 */ /* 0x000fe20000400000 */
[----:B----4-:R-:W-:-:S03]  /*0100*/  I2FP.F32.U32 R7, R6 ;  /* 0x0000000600077245 */ /* 0x010fc60000201000 */
[----:B------:R-:W-:-:S04]  /*0110*/  FFMA R0, R0, 0.14399999380111694336, R5 ;  /* 0x3e1374bc00007823 */ /* 0x000fc80000000005 */
[----:B------:R-:W-:-:S04]  /*0120*/  FFMA R0, R7, 0.29899999499320983887, R0 ;  /* 0x3e99168707007823 */ /* 0x000fc80000000000 */
[----:B------:R-:W0:Y:S02]  /*0130*/  F2I.U32.TRUNC.NTZ R5, R0 ;  /* 0x0000000000057305 */ /* 0x000e24000020f000 */
[----:B0-----:R-:W-:Y:S04]  /*0140*/  STG.E.U8 desc[UR4][R2.64], R5 ;  /* 0x0000000502007986 */ /* 0x001fe8000c101104 */
[----:B------:R-:W-:Y:S04]  /*0150*/  STG.E.U8 desc[UR4][R2.64+0x1], R5 ;  /* 0x0000010502007986 */ /* 0x000fe8000c101104 */
[----:B------:R-:W-:Y:S01]  /*0160*/  STG.E.U8 desc[UR4][R2.64+0x2], R5 ;  /* 0x0000020502007986 */ /* 0x000fe2000c101104 */
[----:B------:R-:W-:Y:S05]  /*0170*/  EXIT ;  /* 0x000000000000794d */ /* 0x000fea0003800000 */
.L_x_0:
[----:B------:R-:W-:-:S00]  /*0180*/  BRA `(.L_x_0) ;  /* 0xfffffffc00fc7947 */ /* 0x000fc0000383ffff */
[----:B------:R-:W-:-:S00]  /*0190*/  NOP ;  /* 0x0000000000007918 */ /* 0x000fc00000000000 */
        /* <DEDUP_REMOVED lines=14> */
.L_x_1:


//--------------------- .nv.shared.reserved.0     --------------------------
	.section	.nv.shared.reserved.0,"aw",@nobits
	.weak		__nv_reservedSMEM_offset_0_alias
	.size		__nv_reservedSMEM_offset_0_alias, 0, 64
	.other		__nv_reservedSMEM_offset_0_alias,@"STO_CUDA_RESERVED_SHARED STV_DEFAULT"
__nv_reservedSMEM_offset_0_alias:
	.zero		0
	.zero		64


//--------------------- .nv.constant0._Z10turnToGrayPhm --------------------------
	.section	.nv.constant0._Z10turnToGrayPhm,"a",@progbits
	.sectionflags	@""
	.align	4
.nv.constant0._Z10turnToGrayPhm:
	.zero		912


//--------------------- SYMBOLS --------------------------

	.type		.nv.reservedSmem.offset0,@object
	.size		.nv.reservedSmem.offset0,0x4
